//
// Generated by NVIDIA NVVM Compiler
//
// Compiler Build ID: CL-36424714
// Cuda compilation tools, release 13.0, V13.0.88
// Based on NVVM 20.0.0
//

.version 9.0
.target sm_100
.address_size 64

	// .globl	default_function_kernel

.visible .entry default_function_kernel(
	.param .u64 .ptr .align 1 default_function_kernel_param_0,
	.param .u64 .ptr .align 1 default_function_kernel_param_1
)
.maxntid 32
{
	.reg .pred 	%p<2>;
	.reg .b32 	%r<8>;
	.reg .b32 	%f<2>;
	.reg .b64 	%rd<8>;

	ld.param.u64 	%rd1, [default_function_kernel_param_0];
	ld.param.u64 	%rd2, [default_function_kernel_param_1];
	mov.u32 	%r1, %ctaid.x;
	shl.b32 	%r3, %r1, 3;
	mov.u32 	%r2, %tid.x;
	shr.u32 	%r4, %r2, 2;
	or.b32  	%r5, %r3, %r4;
	setp.gt.u32 	%p1, %r5, 404;
	@%p1 bra 	$L__BB0_2;
	cvta.to.global.u64 	%rd3, %rd1;
	cvta.to.global.u64 	%rd4, %rd2;
	shl.b32 	%r6, %r1, 5;
	or.b32  	%r7, %r6, %r2;
	mul.wide.u32 	%rd5, %r7, 4;
	add.s64 	%rd6, %rd3, %rd5;
	ld.global.nc.f32 	%f1, [%rd6];
	add.s64 	%rd7, %rd4, %rd5;
	st.global.f32 	[%rd7], %f1;
$L__BB0_2:
	ret;

}


// ===== COMPILED SASS (sm_100) =====

	.target	sm_100

	.elftype	@"ET_EXEC"


//--------------------- .note.nv.tkinfo           --------------------------
	.section	.note.nv.tkinfo,"",@"SHT_NOTE"
	.sectionflags	@"SHF_NOTE_NV_TKINFO"
	.tkinfo
        /*0018*/ 	.word	0x00000002
        /*0030*/ 	.string	""
        /*0030*/ 	.string	"ptxas"
        /*0030*/ 	.string	"Cuda compilation tools, release 13.0, V13.0.88"
        /*0030*/ 	.string	"Build cuda_13.0.r13.0/compiler.36424714_0"
        /*0030*/ 	.string	"-arch sm_100 -m 64 "



//--------------------- .note.nv.cuinfo           --------------------------
	.section	.note.nv.cuinfo,"",@"SHT_NOTE"
	.sectionflags	@"SHF_NOTE_NV_CUINFO"
        /*0018*/ 	.short	0x0002
        /*001a*/ 	.short	0x0064
        /*001c*/ 	.short	0x0082
	.zero		2


//--------------------- .nv.info                  --------------------------
	.section	.nv.info,"",@"SHT_CUDA_INFO"
	.align	4


	//----- nvinfo : EIATTR_REGCOUNT
	.align		4
        /*0000*/ 	.byte	0x04, 0x2f
        /*0002*/ 	.short	(.L_1 - .L_0)
	.align		4
.L_0:
        /*0004*/ 	.word	index@(default_function_kernel)
        /*0008*/ 	.word	0x0000000a


	//----- nvinfo : EIATTR_FRAME_SIZE
	.align		4
.L_1:
        /*000c*/ 	.byte	0x04, 0x11
        /*000e*/ 	.short	(.L_3 - .L_2)
	.align		4
.L_2:
        /*0010*/ 	.word	index@(default_function_kernel)
        /*0014*/ 	.word	0x00000000


	//----- nvinfo : EIATTR_MIN_STACK_SIZE
	.align		4
.L_3:
        /*0018*/ 	.byte	0x04, 0x12
        /*001a*/ 	.short	(.L_5 - .L_4)
	.align		4
.L_4:
        /*001c*/ 	.word	index@(default_function_kernel)
        /*0020*/ 	.word	0x00000000
.L_5:


//--------------------- .nv.compat                --------------------------
	.section	.nv.compat,"",@"SHT_CUDA_COMPAT_INFO"
	.align	4
        /*0000*/ 	.byte	0x02, 0x09, 0x00, 0x00, 0x02, 0x02, 0x01, 0x00, 0x02, 0x05, 0x05, 0x00, 0x03, 0x07, 0x01, 0x01
        /*0010*/ 	.byte	0x02, 0x03, 0x00, 0x00, 0x02, 0x06, 0x01, 0x00, 0x04, 0x0b, 0x08, 0x00, 0x09, 0x00, 0x00, 0x00
        /*0020*/ 	.byte	0x00, 0x00, 0x00, 0x00


//--------------------- .nv.info.default_function_kernel --------------------------
	.section	.nv.info.default_function_kernel,"",@"SHT_CUDA_INFO"
	.sectionflags	@""
	.align	4


	//----- nvinfo : EIATTR_CUDA_API_VERSION
	.align		4
        /*0000*/ 	.byte	0x04, 0x37
        /*0002*/ 	.short	(.L_7 - .L_6)
.L_6:
        /*0004*/ 	.word	0x00000082


	//----- nvinfo : EIATTR_KPARAM_INFO
	.align		4
.L_7:
        /*0008*/ 	.byte	0x04, 0x17
        /*000a*/ 	.short	(.L_9 - .L_8)
.L_8:
        /*000c*/ 	.word	0x00000000
        /*0010*/ 	.short	0x0001
        /*0012*/ 	.short	0x0008
        /*0014*/ 	.byte	0x00, 0xf5, 0x21, 0x00


	//----- nvinfo : EIATTR_KPARAM_INFO
	.align		4
.L_9:
        /*0018*/ 	.byte	0x04, 0x17
        /*001a*/ 	.short	(.L_11 - .L_10)
.L_10:
        /*001c*/ 	.word	0x00000000
        /*0020*/ 	.short	0x0000
        /*0022*/ 	.short	0x0000
        /*0024*/ 	.byte	0x00, 0xf5, 0x21, 0x00


	//----- nvinfo : EIATTR_SPARSE_MMA_MASK
	.align		4
.L_11:
        /*0028*/ 	.byte	0x03, 0x50
        /*002a*/ 	.short	0x0000


	//----- nvinfo : EIATTR_MAXREG_COUNT
	.align		4
        /*002c*/ 	.byte	0x03, 0x1b
        /*002e*/ 	.short	0x00ff


	//----- nvinfo : EIATTR_MERCURY_ISA_VERSION
	.align		4
        /*0030*/ 	.byte	0x03, 0x5f
        /*0032*/ 	.short	0x0101


	//----- nvinfo : EIATTR_VRC_CTA_INIT_COUNT
	.align		4
        /*0034*/ 	.byte	0x02, 0x4a
	.zero		1
	.zero		1


	//----- nvinfo : EIATTR_EXIT_INSTR_OFFSETS
	.align		4
        /*0038*/ 	.byte	0x04, 0x1c
        /*003a*/ 	.short	(.L_13 - .L_12)


	//   ....[0]....
.L_12:
        /*003c*/ 	.word	0x00000070


	//   ....[1]....
        /*0040*/ 	.word	0x00000110


	//----- nvinfo : EIATTR_MAX_THREADS
	.align		4
.L_13:
        /*0044*/ 	.byte	0x04, 0x05
        /*0046*/ 	.short	(.L_15 - .L_14)
.L_14:
        /*0048*/ 	.word	0x00000020
        /*004c*/ 	.word	0x00000001
        /*0050*/ 	.word	0x00000001


	//----- nvinfo : EIATTR_CBANK_PARAM_SIZE
	.align		4
.L_15:
        /*0054*/ 	.byte	0x03, 0x19
        /*0056*/ 	.short	0x0010


	//----- nvinfo : EIATTR_PARAM_CBANK
	.align		4
        /*0058*/ 	.byte	0x04, 0x0a
        /*005a*/ 	.short	(.L_17 - .L_16)
	.align		4
.L_16:
        /*005c*/ 	.word	index@(.nv.constant0.default_function_kernel)
        /*0060*/ 	.short	0x0380
        /*0062*/ 	.short	0x0010


	//----- nvinfo : EIATTR_SW_WAR
	.align		4
.L_17:
        /*0064*/ 	.byte	0x04, 0x36
        /*0066*/ 	.short	(.L_19 - .L_18)
.L_18:
        /*0068*/ 	.word	0x00000008
.L_19:


//--------------------- .nv.callgraph             --------------------------
	.section	.nv.callgraph,"",@"SHT_CUDA_CALLGRAPH"
	.align	4
	.sectionentsize	8
	.align		4
        /*0000*/ 	.word	0x00000000
	.align		4
        /*0004*/ 	.word	0xffffffff
	.align		4
        /*0008*/ 	.word	0x00000000
	.align		4
        /*000c*/ 	.word	0xfffffffe
	.align		4
        /*0010*/ 	.word	0x00000000
	.align		4
        /*0014*/ 	.word	0xfffffffd
	.align		4
        /*0018*/ 	.word	0x00000000
	.align		4
        /*001c*/ 	.word	0xfffffffc


//--------------------- .text.default_function_kernel --------------------------
	.section	.text.default_function_kernel,"ax",@progbits
	.align	128
        .global         default_function_kernel
        .type           default_function_kernel,@function
        .size           default_function_kernel,(.L_x_1 - default_function_kernel)
        .other          default_function_kernel,@"STO_CUDA_ENTRY STV_DEFAULT"
default_function_kernel:
.text.default_function_kernel:
[----:B------:R-:W-:Y:S01]  /*0000*/  LDC R1, c[0x0][0x37c] ;  /* 0x0000df00ff017b82 */ /* 0x000fe20000000800 */
[----:B------:R-:W0:Y:S07]  /*0010*/  S2R R7, SR_TID.X ;  /* 0x0000000000077919 */ /* 0x000e2e0000002100 */
[----:B------:R-:W1:Y:S02]  /*0020*/  S2UR UR5, SR_CTAID.X ;  /* 0x00000000000579c3 */ /* 0x000e640000002500 */
[----:B-1----:R-:W-:Y:S01]  /*0030*/  USHF.L.U32 UR4, UR5, 0x3, URZ ;  /* 0x0000000305047899 */ /* 0x002fe200080006ff */
[----:B0-----:R-:W-:-:S05]  /*0040*/  SHF.R.U32.HI R0, RZ, 0x2, R7 ;  /* 0x00000002ff007819 */ /* 0x001fca0000011607 */
[----:B------:R-:W-:-:S04]  /*0050*/  LOP3.LUT R0, R0, UR4, RZ, 0xfc, !PT ;  /* 0x0000000400007c12 */ /* 0x000fc8000f8efcff */
[----:B------:R-:W-:-:S13]  /*0060*/  ISETP.GT.U32.AND P0, PT, R0, 0x194, PT ;  /* 0x000001940000780c */ /* 0x000fda0003f04070 */
[----:B------:R-:W-:Y:S05]  /*0070*/  @P0 EXIT ;  /* 0x000000000000094d */ /* 0x000fea0003800000 */
[----:B------:R-:W0:Y:S01]  /*0080*/  LDC.64 R2, c[0x0][0x380] ;  /* 0x0000e000ff027b82 */ /* 0x000e220000000a00 */
[----:B------:R-:W1:Y:S01]  /*0090*/  LDCU.64 UR6, c[0x0][0x358] ;  /* 0x00006b00ff0677ac */ /* 0x000e620008000a00 */
[----:B------:R-:W-:-:S06]  /*00a0*/  USHF.L.U32 UR4, UR5, 0x5, URZ ;  /* 0x0000000505047899 */ /* 0x000fcc00080006ff */
[----:B------:R-:W2:Y:S01]  /*00b0*/  LDC.64 R4, c[0x0][0x388] ;  /* 0x0000e200ff047b82 */ /* 0x000ea20000000a00 */
[----:B------:R-:W-:-:S05]  /*00c0*/  LOP3.LUT R7, R7, UR4, RZ, 0xfc, !PT ;  /* 0x0000000407077c12 */ /* 0x000fca000f8efcff */
[----:B0-----:R-:W-:-:S06]  /*00d0*/  IMAD.WIDE.U32 R2, R7, 0x4, R2 ;  /* 0x0000000407027825 */ /* 0x001fcc00078e0002 */
[----:B-1----:R-:W3:Y:S01]  /*00e0*/  LDG.E.CONSTANT R3, desc[UR6][R2.64] ;  /* 0x0000000602037981 */ /* 0x002ee2000c1e9900 */
[----:B--2---:R-:W-:-:S05]  /*00f0*/  IMAD.WIDE.U32 R4, R7, 0x4, R4 ;  /* 0x0000000407047825 */ /* 0x004fca00078e0004 */
[----:B---3--:R-:W-:Y:S01]  /*0100*/  STG.E desc[UR6][R4.64], R3 ;  /* 0x0000000304007986 */ /* 0x008fe2000c101906 */
[----:B------:R-:W-:Y:S05]  /*0110*/  EXIT ;  /* 0x000000000000794d */ /* 0x000fea0003800000 */
.L_x_0:
[----:B------:R-:W-:-:S00]  /*0120*/  BRA `(.L_x_0) ;  /* 0xfffffffc00fc7947 */ /* 0x000fc0000383ffff */
[----:B------:R-:W-:-:S00]  /*0130*/  NOP ;  /* 0x0000000000007918 */ /* 0x000fc00000000000 */
        /* <DEDUP_REMOVED lines=12> */
.L_x_1:


//--------------------- .nv.shared.reserved.0     --------------------------
	.section	.nv.shared.reserved.0,"aw",@nobits
	.weak		__nv_reservedSMEM_offset_0_alias
	.size		__nv_reservedSMEM_offset_0_alias, 0, 64
	.other		__nv_reservedSMEM_offset_0_alias,@"STO_CUDA_RESERVED_SHARED STV_DEFAULT"
__nv_reservedSMEM_offset_0_alias:
	.zero		0
	.zero		64


//--------------------- .nv.constant0.default_function_kernel --------------------------
	.section	.nv.constant0.default_function_kernel,"a",@progbits
	.sectionflags	@""
	.align	4
.nv.constant0.default_function_kernel:
	.zero		912


//--------------------- SYMBOLS --------------------------

	.type		.nv.reservedSmem.offset0,@object
	.size		.nv.reservedSmem.offset0,0x4
